	.headerflags	@"EF_CUDA_TEXMODE_UNIFIED EF_CUDA_64BIT_ADDRESS EF_CUDA_ACCELERATORS EF_CUDA_SM90 EF_CUDA_VIRTUAL_SM(EF_CUDA_SM90)"
	.elftype	@"ET_EXEC"


//--------------------- .nv.info                  --------------------------
	.section	.nv.info,"",@"SHT_CUDA_INFO"
	.align	4


	//----- nvinfo : EIATTR_REGCOUNT
	.align		4
        /*0000*/ 	.byte	0x04, 0x2f
        /*0002*/ 	.short	(.L_6 - .L_5)
	.align		4
.L_5:
        /*0004*/ 	.word	index@(triton_poi_fused_convolution_max_unpool2d_14)
        /*0008*/ 	.word	0x00000026


	//----- nvinfo : EIATTR_MIN_STACK_SIZE
	.align		4
.L_6:
        /*000c*/ 	.byte	0x04, 0x12
        /*000e*/ 	.short	(.L_8 - .L_7)
	.align		4
.L_7:
        /*0010*/ 	.word	index@(triton_poi_fused_convolution_max_unpool2d_14)
        /*0014*/ 	.word	0x00000000


	//----- nvinfo : EIATTR_FRAME_SIZE
	.align		4
.L_8:
        /*0018*/ 	.byte	0x04, 0x11
        /*001a*/ 	.short	(.L_10 - .L_9)
	.align		4
.L_9:
        /*001c*/ 	.word	index@(triton_poi_fused_convolution_max_unpool2d_14)
        /*0020*/ 	.word	0x00000000


	//----- nvinfo : EIATTR_MIN_STACK_SIZE
	.align		4
.L_10:
        /*0024*/ 	.byte	0x04, 0x12
        /*0026*/ 	.short	(.L_12 - .L_11)
	.align		4
.L_11:
        /*0028*/ 	.word	index@(triton_poi_fused_convolution_max_unpool2d_14)
        /*002c*/ 	.word	0x00000000
.L_12:


//--------------------- .nv.info.triton_poi_fused_convolution_max_unpool2d_14 --------------------------
	.section	.nv.info.triton_poi_fused_convolution_max_unpool2d_14,"",@"SHT_CUDA_INFO"
	.sectionflags	@""
	.align	4


	//----- nvinfo : EIATTR_CUDA_API_VERSION
	.align		4
        /*0000*/ 	.byte	0x04, 0x37
        /*0002*/ 	.short	(.L_14 - .L_13)
.L_13:
        /*0004*/ 	.word	0x0000007c


	//----- nvinfo : EIATTR_KPARAM_INFO
	.align		4
.L_14:
        /*0008*/ 	.byte	0x04, 0x17
        /*000a*/ 	.short	(.L_16 - .L_15)
.L_15:
        /*000c*/ 	.word	0x00000000
        /*0010*/ 	.short	0x0008
        /*0012*/ 	.short	0x0040
        /*0014*/ 	.byte	0x00, 0xf0, 0x11, 0x00


	//----- nvinfo : EIATTR_KPARAM_INFO
	.align		4
.L_16:
        /*0018*/ 	.byte	0x04, 0x17
        /*001a*/ 	.short	(.L_18 - .L_17)
.L_17:
        /*001c*/ 	.word	0x00000000
        /*0020*/ 	.short	0x0007
        /*0022*/ 	.short	0x0038
        /*0024*/ 	.byte	0x00, 0xf4, 0x21, 0x00


	//----- nvinfo : EIATTR_KPARAM_INFO
	.align		4
.L_18:
        /*0028*/ 	.byte	0x04, 0x17
        /*002a*/ 	.short	(.L_20 - .L_19)
.L_19:
        /*002c*/ 	.word	0x00000000
        /*0030*/ 	.short	0x0006
        /*0032*/ 	.short	0x0030
        /*0034*/ 	.byte	0x00, 0xf4, 0x21, 0x00


	//----- nvinfo : EIATTR_KPARAM_INFO
	.align		4
.L_20:
        /*0038*/ 	.byte	0x04, 0x17
        /*003a*/ 	.short	(.L_22 - .L_21)
.L_21:
        /*003c*/ 	.word	0x00000000
        /*0040*/ 	.short	0x0005
        /*0042*/ 	.short	0x0028
        /*0044*/ 	.byte	0x00, 0xf4, 0x21, 0x00


	//----- nvinfo : EIATTR_KPARAM_INFO
	.align		4
.L_22:
        /*0048*/ 	.byte	0x04, 0x17
        /*004a*/ 	.short	(.L_24 - .L_23)
.L_23:
        /*004c*/ 	.word	0x00000000
        /*0050*/ 	.short	0x0004
        /*0052*/ 	.short	0x0020
        /*0054*/ 	.byte	0x00, 0xf4, 0x21, 0x00


	//----- nvinfo : EIATTR_KPARAM_INFO
	.align		4
.L_24:
        /*0058*/ 	.byte	0x04, 0x17
        /*005a*/ 	.short	(.L_26 - .L_25)
.L_25:
        /*005c*/ 	.word	0x00000000
        /*0060*/ 	.short	0x0003
        /*0062*/ 	.short	0x0018
        /*0064*/ 	.byte	0x00, 0xf4, 0x21, 0x00


	//----- nvinfo : EIATTR_KPARAM_INFO
	.align		4
.L_26:
        /*0068*/ 	.byte	0x04, 0x17
        /*006a*/ 	.short	(.L_28 - .L_27)
.L_27:
        /*006c*/ 	.word	0x00000000
        /*0070*/ 	.short	0x0002
        /*0072*/ 	.short	0x0010
        /*0074*/ 	.byte	0x00, 0xf4, 0x21, 0x00


	//----- nvinfo : EIATTR_KPARAM_INFO
	.align		4
.L_28:
        /*0078*/ 	.byte	0x04, 0x17
        /*007a*/ 	.short	(.L_30 - .L_29)
.L_29:
        /*007c*/ 	.word	0x00000000
        /*0080*/ 	.short	0x0001
        /*0082*/ 	.short	0x0008
        /*0084*/ 	.byte	0x00, 0xf4, 0x21, 0x00


	//----- nvinfo : EIATTR_KPARAM_INFO
	.align		4
.L_30:
        /*0088*/ 	.byte	0x04, 0x17
        /*008a*/ 	.short	(.L_32 - .L_31)
.L_31:
        /*008c*/ 	.word	0x00000000
        /*0090*/ 	.short	0x0000
        /*0092*/ 	.short	0x0000
        /*0094*/ 	.byte	0x00, 0xf4, 0x21, 0x00


	//----- nvinfo : EIATTR_SPARSE_MMA_MASK
	.align		4
.L_32:
        /*0098*/ 	.byte	0x03, 0x50
        /*009a*/ 	.short	0x0000


	//----- nvinfo : EIATTR_MAXREG_COUNT
	.align		4
        /*009c*/ 	.byte	0x03, 0x1b
        /*009e*/ 	.short	0x00ff


	//----- nvinfo : EIATTR_EXTERNS
	.align		4
        /*00a0*/ 	.byte	0x04, 0x0f
        /*00a2*/ 	.short	(.L_34 - .L_33)


	//   ....[0]....
	.align		4
.L_33:
        /*00a4*/ 	.word	index@(__assertfail)


	//----- nvinfo : EIATTR_SYSCALL_OFFSETS
	.align		4
.L_34:
        /*00a8*/ 	.byte	0x04, 0x46
        /*00aa*/ 	.short	(.L_36 - .L_35)


	//   ....[0]....
.L_35:
        /*00ac*/ 	.word	0x00000550


	//----- nvinfo : EIATTR_EXIT_INSTR_OFFSETS
	.align		4
.L_36:
        /*00b0*/ 	.byte	0x04, 0x1c
        /*00b2*/ 	.short	(.L_38 - .L_37)


	//   ....[0]....
.L_37:
        /*00b4*/ 	.word	0x00000a70


	//----- nvinfo : EIATTR_REQNTID
	.align		4
.L_38:
        /*00b8*/ 	.byte	0x04, 0x10
        /*00ba*/ 	.short	(.L_40 - .L_39)
.L_39:
        /*00bc*/ 	.word	0x00000080
        /*00c0*/ 	.word	0x00000001
        /*00c4*/ 	.word	0x00000001


	//----- nvinfo : EIATTR_CRS_STACK_SIZE
	.align		4
.L_40:
        /*00c8*/ 	.byte	0x04, 0x1e
        /*00ca*/ 	.short	(.L_42 - .L_41)
.L_41:
        /*00cc*/ 	.word	0x00000000


	//----- nvinfo : EIATTR_CBANK_PARAM_SIZE
	.align		4
.L_42:
        /*00d0*/ 	.byte	0x03, 0x19
        /*00d2*/ 	.short	0x0044


	//----- nvinfo : EIATTR_PARAM_CBANK
	.align		4
        /*00d4*/ 	.byte	0x04, 0x0a
        /*00d6*/ 	.short	(.L_44 - .L_43)
	.align		4
.L_43:
        /*00d8*/ 	.word	index@(.nv.constant0.triton_poi_fused_convolution_max_unpool2d_14)
        /*00dc*/ 	.short	0x0210
        /*00de*/ 	.short	0x0044


	//----- nvinfo : EIATTR_SW_WAR
	.align		4
.L_44:
        /*00e0*/ 	.byte	0x04, 0x36
        /*00e2*/ 	.short	(.L_46 - .L_45)
.L_45:
        /*00e4*/ 	.word	0x00000008
.L_46:


//--------------------- .nv.callgraph             --------------------------
	.section	.nv.callgraph,"",@"SHT_CUDA_CALLGRAPH"
	.align	4
	.sectionentsize	8
	.align		4
        /*0000*/ 	.word	0x00000000
	.align		4
        /*0004*/ 	.word	0xffffffff
	.align		4
        /*0008*/ 	.word	index@(triton_poi_fused_convolution_max_unpool2d_14)
	.align		4
        /*000c*/ 	.word	index@(__assertfail)
	.align		4
        /*0010*/ 	.word	0x00000000
	.align		4
        /*0014*/ 	.word	0xfffffffe
	.align		4
        /*0018*/ 	.word	0x00000000
	.align		4
        /*001c*/ 	.word	0xfffffffd
	.align		4
        /*0020*/ 	.word	0x00000000
	.align		4
        /*0024*/ 	.word	0xfffffffc


//--------------------- .nv.constant4             --------------------------
	.section	.nv.constant4,"a",@progbits
	.align	8
	.align		8
.nv.constant4:
        /*0000*/ 	.dword	__assertfail
	.align		8
        /*0008*/ 	.dword	assertFunc_0
	.align		8
        /*0010*/ 	.dword	assertFile_0
	.align		8
        /*0018*/ 	.dword	assertMessage_0
	.align		8
        /*0020*/ 	.dword	_$_str
	.align		8
        /*0028*/ 	.dword	_$_str_$_2


//--------------------- .text.triton_poi_fused_convolution_max_unpool2d_14 --------------------------
	.section	.text.triton_poi_fused_convolution_max_unpool2d_14,"ax",@progbits
	.sectionflags	@"SHF_BARRIERS=1"
	.align	128
        .global         triton_poi_fused_convolution_max_unpool2d_14
        .type           triton_poi_fused_convolution_max_unpool2d_14,@function
        .size           triton_poi_fused_convolution_max_unpool2d_14,(.L_x_2 - triton_poi_fused_convolution_max_unpool2d_14)
        .other          triton_poi_fused_convolution_max_unpool2d_14,@"STO_CUDA_ENTRY STV_DEFAULT"
triton_poi_fused_convolution_max_unpool2d_14:
.text.triton_poi_fused_convolution_max_unpool2d_14:
[----:B------:R-:W0:Y:S01]  /*0000*/  LDC R1, c[0x0][0x28] ;  /* 0x00000a00ff017b82 */ /* 0x000e220000000800 */
[----:B------:R-:W1:Y:S07]  /*0010*/  S2R R0, SR_TID.X ;  /* 0x0000000000007919 */ /* 0x000e6e0000002100 */
[----:B------:R-:W2:Y:S01]  /*0020*/  LDC.64 R2, c[0x0][0x220] ;  /* 0x00008800ff027b82 */ /* 0x000ea20000000a00 */
[----:B------:R-:W-:Y:S01]  /*0030*/  ULDC.64 UR4, c[0x0][0x208] ;  /* 0x0000820000047ab9 */ /* 0x000fe20000000a00 */
[----:B------:R-:W3:Y:S06]  /*0040*/  S2R R13, SR_CTAID.X ;  /* 0x00000000000d7919 */ /* 0x000eec0000002500 */
[----:B------:R-:W4:Y:S08]  /*0050*/  LDC.64 R28, c[0x0][0x218] ;  /* 0x00008600ff1c7b82 */ /* 0x000f300000000a00 */
[----:B------:R-:W5:Y:S08]  /*0060*/  LDC.64 R20, c[0x0][0x228] ;  /* 0x00008a00ff147b82 */ /* 0x000f700000000a00 */
[----:B------:R-:W4:Y:S01]  /*0070*/  LDC.64 R16, c[0x0][0x230] ;  /* 0x00008c00ff107b82 */ /* 0x000f220000000a00 */
[----:B-1----:R-:W-:-:S07]  /*0080*/  IMAD.SHL.U32 R0, R0, 0x4, RZ ;  /* 0x0000000400007824 */ /* 0x002fce00078e00ff */
[----:B------:R-:W1:Y:S01]  /*0090*/  LDC.64 R18, c[0x0][0x238] ;  /* 0x00008e00ff127b82 */ /* 0x000e620000000a00 */
[----:B------:R-:W-:-:S05]  /*00a0*/  LOP3.LUT R0, R0, 0x1fc, RZ, 0xc0, !PT ;  /* 0x000001fc00007812 */ /* 0x000fca00078ec0ff */
[----:B---3--:R-:W-:-:S04]  /*00b0*/  IMAD R14, R13, 0x200, R0 ;  /* 0x000002000d0e7824 */ /* 0x008fc800078e0200 */
[----:B--2---:R-:W-:-:S05]  /*00c0*/  IMAD.WIDE R2, R14, 0x8, R2 ;  /* 0x000000080e027825 */ /* 0x004fca00078e0202 */
[----:B------:R-:W2:Y:S04]  /*00d0*/  LDG.E.128 R4, desc[UR4][R2.64+0x10] ;  /* 0x0000100402047981 */ /* 0x000ea8000c1e1d00 */
[----:B------:R3:W2:Y:S01]  /*00e0*/  LDG.E.128 R8, desc[UR4][R2.64] ;  /* 0x0000000402087981 */ /* 0x0006a2000c1e1d00 */
[----:B------:R-:W-:-:S04]  /*00f0*/  SHF.R.S32.HI R13, RZ, 0x16, R13 ;  /* 0x00000016ff0d7819 */ /* 0x000fc8000001140d */
[----:B------:R-:W-:-:S04]  /*0100*/  SGXT R13, R13, 0x1 ;  /* 0x000000010d0d781a */ /* 0x000fc80000000200 */
[----:B------:R-:W-:Y:S01]  /*0110*/  LEA.HI R13, R13, R14, RZ, 0x6 ;  /* 0x0000000e0d0d7211 */ /* 0x000fe200078f30ff */
[----:B---3--:R-:W3:Y:S03]  /*0120*/  LDC.64 R2, c[0x0][0x210] ;  /* 0x00008400ff027b82 */ /* 0x008ee60000000a00 */
[--C-:B------:R-:W-:Y:S02]  /*0130*/  SHF.R.S32.HI R0, RZ, 0x6, R13.reuse ;  /* 0x00000006ff007819 */ /* 0x100fe4000001140d */
[----:B------:R-:W-:-:S03]  /*0140*/  SHF.R.S32.HI R15, RZ, 0x1f, R13 ;  /* 0x0000001fff0f7819 */ /* 0x000fc6000001140d */
[----:B------:R-:W3:Y:S01]  /*0150*/  LDC.64 R12, c[0x0][0x240] ;  /* 0x00009000ff0c7b82 */ /* 0x000ee20000000a00 */
[----:B------:R-:W-:-:S04]  /*0160*/  LEA.HI R15, R15, R0, RZ, 0x8 ;  /* 0x000000000f0f7211 */ /* 0x000fc800078f40ff */
[----:B------:R-:W-:-:S05]  /*0170*/  LOP3.LUT R15, R15, 0xffffff00, RZ, 0xc0, !PT ;  /* 0xffffff000f0f7812 */ /* 0x000fca00078ec0ff */
[----:B------:R-:W-:-:S04]  /*0180*/  IMAD.IADD R15, R0, 0x1, -R15 ;  /* 0x00000001000f7824 */ /* 0x000fc800078e0a0f */
[----:B----4-:R-:W-:-:S04]  /*0190*/  IMAD.WIDE R28, R15, 0x4, R28 ;  /* 0x000000040f1c7825 */ /* 0x010fc800078e021c */
[C---:B0----5:R-:W-:Y:S01]  /*01a0*/  IMAD.WIDE R20, R15.reuse, 0x4, R20 ;  /* 0x000000040f147825 */ /* 0x061fe200078e0214 */
[----:B------:R0:W5:Y:S03]  /*01b0*/  LDG.E.EL R26, desc[UR4][R28.64] ;  /* 0x000000041c1a7981 */ /* 0x000166000c2e1900 */
[C---:B------:R-:W-:Y:S01]  /*01c0*/  IMAD.WIDE R30, R15.reuse, 0x4, R16 ;  /* 0x000000040f1e7825 */ /* 0x040fe200078e0210 */
[----:B------:R-:W5:Y:S03]  /*01d0*/  LDG.E.EL R24, desc[UR4][R20.64] ;  /* 0x0000000414187981 */ /* 0x000f66000c2e1900 */
[C---:B-1----:R-:W-:Y:S01]  /*01e0*/  IMAD.WIDE R32, R15.reuse, 0x4, R18 ;  /* 0x000000040f207825 */ /* 0x042fe200078e0212 */
[----:B------:R1:W5:Y:S03]  /*01f0*/  LDG.E.EL R27, desc[UR4][R30.64] ;  /* 0x000000041e1b7981 */ /* 0x000366000c2e1900 */
[----:B---3--:R-:W-:Y:S01]  /*0200*/  IMAD.WIDE R12, R15, 0x4, R12 ;  /* 0x000000040f0c7825 */ /* 0x008fe200078e020c */
[----:B------:R3:W5:Y:S03]  /*0210*/  LDG.E.EL R25, desc[UR4][R32.64] ;  /* 0x0000000420197981 */ /* 0x000766000c2e1900 */
[----:B------:R-:W-:Y:S01]  /*0220*/  IMAD.WIDE R14, R14, 0x4, R2 ;  /* 0x000000040e0e7825 */ /* 0x000fe200078e0202 */
[----:B------:R3:W5:Y:S04]  /*0230*/  LDG.E.EL R22, desc[UR4][R12.64] ;  /* 0x000000040c167981 */ /* 0x000768000c2e1900 */
[----:B------:R3:W5:Y:S01]  /*0240*/  LDG.E.128 R16, desc[UR4][R14.64] ;  /* 0x000000040e107981 */ /* 0x000762000c1e1d00 */
[----:B------:R-:W-:-:S05]  /*0250*/  IMAD.SHL.U32 R23, R0, 0x100, RZ ;  /* 0x0000010000177824 */ /* 0x000fca00078e00ff */
[----:B------:R-:W-:Y:S02]  /*0260*/  SHF.R.S32.HI R3, RZ, 0x1f, R23 ;  /* 0x0000001fff037819 */ /* 0x000fe40000011417 */
[----:B--2---:R-:W-:Y:S02]  /*0270*/  IADD3 R35, P2, R4, R23, RZ ;  /* 0x0000001704237210 */ /* 0x004fe40007f5e0ff */
[----:B0-----:R-:W-:-:S03]  /*0280*/  IADD3 R29, P3, R8, R23, RZ ;  /* 0x00000017081d7210 */ /* 0x001fc60007f7e0ff */
[--C-:B------:R-:W-:Y:S01]  /*0290*/  IMAD.X R4, R5, 0x1, R3.reuse, P2 ;  /* 0x0000000105047824 */ /* 0x100fe200010e0603 */
[----:B------:R-:W-:Y:S02]  /*02a0*/  IADD3 R28, P0, R6, R23, RZ ;  /* 0x00000017061c7210 */ /* 0x000fe40007f1e0ff */
[----:B------:R-:W-:Y:S01]  /*02b0*/  IADD3 R23, P1, R10, R23, RZ ;  /* 0x000000170a177210 */ /* 0x000fe20007f3e0ff */
[--C-:B------:R-:W-:Y:S01]  /*02c0*/  IMAD.X R2, R9, 0x1, R3.reuse, P3 ;  /* 0x0000000109027824 */ /* 0x100fe200018e0603 */
[----:B-1----:R-:W-:Y:S01]  /*02d0*/  SHF.R.U32.HI R30, RZ, 0xd, R4 ;  /* 0x0000000dff1e7819 */ /* 0x002fe20000011604 */
[--C-:B------:R-:W-:Y:S02]  /*02e0*/  IMAD.X R7, R7, 0x1, R3.reuse, P0 ;  /* 0x0000000107077824 */ /* 0x100fe400000e0603 */
[----:B------:R-:W-:Y:S01]  /*02f0*/  IMAD.X R10, R11, 0x1, R3, P1 ;  /* 0x000000010b0a7824 */ /* 0x000fe200008e0603 */
[----:B------:R-:W-:Y:S02]  /*0300*/  SHF.R.U32.HI R0, RZ, 0xd, R2 ;  /* 0x0000000dff007819 */ /* 0x000fe40000011602 */
[----:B------:R-:W-:-:S02]  /*0310*/  LOP3.LUT R30, R30, 0x40000, RZ, 0xc0, !PT ;  /* 0x000400001e1e7812 */ /* 0x000fc400078ec0ff */
[----:B------:R-:W-:Y:S02]  /*0320*/  SHF.R.U32.HI R6, RZ, 0xd, R10 ;  /* 0x0000000dff067819 */ /* 0x000fe4000001160a */
[----:B------:R-:W-:Y:S02]  /*0330*/  LOP3.LUT R0, R0, 0x40000, RZ, 0xc0, !PT ;  /* 0x0004000000007812 */ /* 0x000fe400078ec0ff */
[----:B------:R-:W-:Y:S02]  /*0340*/  SHF.R.U32.HI R3, RZ, 0xd, R7 ;  /* 0x0000000dff037819 */ /* 0x000fe40000011607 */
[----:B------:R-:W-:Y:S02]  /*0350*/  IADD3 R30, P1, R30, R35, RZ ;  /* 0x000000231e1e7210 */ /* 0x000fe40007f3e0ff */
[----:B------:R-:W-:Y:S02]  /*0360*/  LOP3.LUT R6, R6, 0x40000, RZ, 0xc0, !PT ;  /* 0x0004000006067812 */ /* 0x000fe400078ec0ff */
[----:B------:R-:W-:-:S02]  /*0370*/  IADD3 R29, P0, R0, R29, RZ ;  /* 0x0000001d001d7210 */ /* 0x000fc40007f1e0ff */
[----:B------:R-:W-:Y:S01]  /*0380*/  LOP3.LUT R3, R3, 0x40000, RZ, 0xc0, !PT ;  /* 0x0004000003037812 */ /* 0x000fe200078ec0ff */
[----:B------:R-:W-:Y:S01]  /*0390*/  IMAD.X R9, RZ, RZ, R4, P1 ;  /* 0x000000ffff097224 */ /* 0x000fe200008e0604 */
[----:B------:R-:W-:Y:S01]  /*03a0*/  IADD3 R23, P2, R6, R23, RZ ;  /* 0x0000001706177210 */ /* 0x000fe20007f5e0ff */
[----:B------:R-:W-:Y:S01]  /*03b0*/  IMAD.X R2, RZ, RZ, R2, P0 ;  /* 0x000000ffff027224 */ /* 0x000fe200000e0602 */
[----:B------:R-:W-:Y:S02]  /*03c0*/  IADD3 R28, P3, R3, R28, RZ ;  /* 0x0000001c031c7210 */ /* 0x000fe40007f7e0ff */
[----:B------:R-:W-:Y:S01]  /*03d0*/  LOP3.LUT R4, R29, R30, RZ, 0xfc, !PT ;  /* 0x0000001e1d047212 */ /* 0x000fe200078efcff */
[----:B------:R-:W-:Y:S01]  /*03e0*/  IMAD.X R0, RZ, RZ, R10, P2 ;  /* 0x000000ffff007224 */ /* 0x000fe200010e060a */
[----:B------:R-:W-:Y:S02]  /*03f0*/  IADD3.X R3, RZ, R7, RZ, P3, !PT ;  /* 0x00000007ff037210 */ /* 0x000fe40001ffe4ff */
[----:B------:R-:W-:-:S02]  /*0400*/  LOP3.LUT R4, R4, R23, R28, 0xfe, !PT ;  /* 0x0000001704047212 */ /* 0x000fc400078efe1c */
[----:B------:R-:W-:Y:S02]  /*0410*/  LOP3.LUT R5, R2, R9, RZ, 0xfc, !PT ;  /* 0x0000000902057212 */ /* 0x000fe400078efcff */
[----:B------:R-:W-:Y:S02]  /*0420*/  ISETP.GE.U32.AND P0, PT, R4, 0x40000, PT ;  /* 0x000400000400780c */ /* 0x000fe40003f06070 */
[----:B------:R-:W-:-:S04]  /*0430*/  LOP3.LUT R4, R5, R0, R3, 0xfe, !PT ;  /* 0x0000000005047212 */ /* 0x000fc800078efe03 */
[----:B------:R-:W-:-:S13]  /*0440*/  ISETP.GE.U32.AND.EX P0, PT, R4, RZ, PT, P0 ;  /* 0x000000ff0400720c */ /* 0x000fda0003f06100 */
[----:B---3--:R-:W-:Y:S05]  /*0450*/  @!P0 BRA `(.L_x_0) ;  /* 0x0000000000408947 */ /* 0x008fea0003800000 */
[----:B------:R-:W-:Y:S01]  /*0460*/  MOV R32, 0x0 ;  /* 0x0000000000207802 */ /* 0x000fe20000000f00 */
[----:B------:R-:W-:Y:S01]  /*0470*/  ULDC.64 UR6, c[0x4][0x18] ;  /* 0x0100060000067ab9 */ /* 0x000fe20000000a00 */
[----:B------:R-:W-:Y:S01]  /*0480*/  ULDC.64 UR8, c[0x4][0x8] ;  /* 0x0100020000087ab9 */ /* 0x000fe20000000a00 */
[----:B------:R-:W-:Y:S01]  /*0490*/  IMAD.U32 R4, RZ, RZ, UR6 ;  /* 0x00000006ff047e24 */ /* 0x000fe2000f8e00ff */
[----:B------:R-:W-:Y:S01]  /*04a0*/  MOV R11, UR9 ;  /* 0x00000009000b7c02 */ /* 0x000fe20008000f00 */
[----:B------:R-:W-:Y:S01]  /*04b0*/  IMAD.U32 R5, RZ, RZ, UR7 ;  /* 0x00000007ff057e24 */ /* 0x000fe2000f8e00ff */
[----:B------:R-:W0:Y:S01]  /*04c0*/  LDC.64 R32, c[0x4][R32] ;  /* 0x0100000020207b82 */ /* 0x000e220000000a00 */
[----:B------:R-:W-:Y:S01]  /*04d0*/  ULDC.64 UR6, c[0x4][0x10] ;  /* 0x0100040000067ab9 */ /* 0x000fe20000000a00 */
[----:B------:R-:W-:-:S07]  /*04e0*/  IMAD.U32 R10, RZ, RZ, UR8 ;  /* 0x00000008ff0a7e24 */ /* 0x000fce000f8e00ff */
[----:B------:R-:W-:Y:S01]  /*04f0*/  LEPC R20, `(.L_x_0) ;  /* 0x000000006014794e */ /* 0x000fe20000000000 */
[----:B------:R-:W-:Y:S02]  /*0500*/  IMAD.U32 R6, RZ, RZ, UR6 ;  /* 0x00000006ff067e24 */ /* 0x000fe4000f8e00ff */
[----:B------:R-:W-:Y:S02]  /*0510*/  IMAD.U32 R7, RZ, RZ, UR7 ;  /* 0x00000007ff077e24 */ /* 0x000fe4000f8e00ff */
[----:B------:R-:W-:Y:S02]  /*0520*/  IMAD.MOV.U32 R8, RZ, RZ, 0x28 ;  /* 0x00000028ff087424 */ /* 0x000fe400078e00ff */
[----:B------:R-:W-:Y:S02]  /*0530*/  IMAD.MOV.U32 R12, RZ, RZ, 0x1 ;  /* 0x00000001ff0c7424 */ /* 0x000fe400078e00ff */
[----:B------:R-:W-:-:S07]  /*0540*/  IMAD.MOV.U32 R13, RZ, RZ, RZ ;  /* 0x000000ffff0d7224 */ /* 0x000fce00078e00ff */
[----:B0----5:R-:W-:Y:S05]  /*0550*/  CALL.ABS.NOINC R32 ;  /* 0x0000000020007343 */ /* 0x021fea0003c00000 */
.L_x_0:
[----:B------:R-:W0:Y:S01]  /*0560*/  S2R R4, SR_CgaCtaId ;  /* 0x0000000000047919 */ /* 0x000e220000008800 */
[----:B-----5:R-:W-:Y:S01]  /*0570*/  FADD R27, R27, 9.9999997473787516356e-06 ;  /* 0x3727c5ac1b1b7421 */ /* 0x020fe20000000000 */
[----:B------:R-:W-:Y:S01]  /*0580*/  MOV R13, 0x400 ;  /* 0x00000400000d7802 */ /* 0x000fe20000000f00 */
[--C-:B------:R-:W-:Y:S01]  /*0590*/  FADD R19, R19, R26.reuse ;  /* 0x0000001a13137221 */ /* 0x100fe20000000000 */
[----:B------:R-:W1:Y:S01]  /*05a0*/  S2R R8, SR_TID.X ;  /* 0x0000000000087919 */ /* 0x000e620000002100 */
[--C-:B------:R-:W-:Y:S01]  /*05b0*/  FADD R18, R18, R26.reuse ;  /* 0x0000001a12127221 */ /* 0x100fe20000000000 */
[--C-:B------:R-:W-:Y:S01]  /*05c0*/  FADD R17, R17, R26.reuse ;  /* 0x0000001a11117221 */ /* 0x100fe20000000000 */
[----:B------:R-:W2:Y:S01]  /*05d0*/  MUFU.SQRT R27, R27 ;  /* 0x0000001b001b7308 */ /* 0x000ea20000002000 */
[----:B------:R-:W-:Y:S05]  /*05e0*/  WARPSYNC.ALL ;  /* 0x0000000000007948 */ /* 0x000fea0003800000 */
[----:B------:R-:W-:Y:S01]  /*05f0*/  BAR.SYNC.DEFER_BLOCKING 0x0 ;  /* 0x0000000000007b1d */ /* 0x000fe20000010000 */
[----:B------:R-:W-:Y:S01]  /*0600*/  FADD R16, R16, R26 ;  /* 0x0000001a10107221 */ /* 0x000fe20000000000 */
[C---:B------:R-:W-:Y:S01]  /*0610*/  FADD R10, -R24.reuse, R18 ;  /* 0x00000012180a7221 */ /* 0x040fe20000000100 */
[----:B------:R-:W-:-:S02]  /*0620*/  FADD R12, -R24, R17 ;  /* 0x00000011180c7221 */ /* 0x000fc40000000100 */
[C---:B------:R-:W-:Y:S01]  /*0630*/  FADD R11, -R24.reuse, R16 ;  /* 0x00000010180b7221 */ /* 0x040fe20000000100 */
[----:B------:R-:W-:Y:S01]  /*0640*/  ULDC.64 UR6, c[0x0][0x248] ;  /* 0x0000920000067ab9 */ /* 0x000fe20000000a00 */
[----:B------:R-:W-:Y:S01]  /*0650*/  FADD R24, -R24, R19 ;  /* 0x0000001318187221 */ /* 0x000fe20000000100 */
[----:B------:R-:W-:-:S04]  /*0660*/  LEA R20, P2, R29, UR6, 0x2 ;  /* 0x000000061d147c11 */ /* 0x000fc8000f8410ff */
[----:B------:R-:W-:Y:S01]  /*0670*/  LEA.HI.X R5, R29, UR7, R2, 0x2, P2 ;  /* 0x000000071d057c11 */ /* 0x000fe200090f1402 */
[----:B------:R-:W-:Y:S01]  /*0680*/  IMAD.MOV.U32 R2, RZ, RZ, 0x3e800000 ;  /* 0x3e800000ff027424 */ /* 0x000fe200078e00ff */
[C---:B--2---:R-:W-:Y:S02]  /*0690*/  FSETP.GT.AND P1, PT, R27.reuse, 8.50705917302346158658e+37, PT ;  /* 0x7e8000001b00780b */ /* 0x044fe40003f24000 */
[----:B------:R-:W-:Y:S02]  /*06a0*/  FSETP.GEU.AND P0, PT, R27, 1.175494350822287508e-38, PT ;  /* 0x008000001b00780b */ /* 0x000fe40003f0e000 */
[C---:B------:R-:W-:Y:S02]  /*06b0*/  LEA R6, P2, R23.reuse, UR6, 0x2 ;  /* 0x0000000617067c11 */ /* 0x040fe4000f8410ff */
[----:B------:R-:W-:Y:S02]  /*06c0*/  FSEL R2, R2, 1, P1 ;  /* 0x3f80000002027808 */ /* 0x000fe40000800000 */
[----:B------:R-:W-:-:S02]  /*06d0*/  LEA.HI.X R7, R23, UR7, R0, 0x2, P2 ;  /* 0x0000000717077c11 */ /* 0x000fc400090f1400 */
[----:B0-----:R-:W-:Y:S01]  /*06e0*/  PRMT R13, R4, 0x654, R13 ;  /* 0x00000654040d7816 */ /* 0x001fe2000000000d */
[----:B------:R0:W-:Y:S02]  /*06f0*/  STG.E.128 desc[UR4][R14.64], R16 ;  /* 0x000000100e007986 */ /* 0x0001e4000c101d04 */
[----:B------:R-:W-:Y:S01]  /*0700*/  @P1 FMUL R27, R27, 0.25 ;  /* 0x3e8000001b1b1820 */ /* 0x000fe20000400000 */
[----:B-1----:R-:W-:Y:S02]  /*0710*/  IMAD.SHL.U32 R4, R8, 0x4, RZ ;  /* 0x0000000408047824 */ /* 0x002fe400078e00ff */
[----:B------:R-:W-:Y:S01]  /*0720*/  @!P0 FMUL R2, R2, 16777216 ;  /* 0x4b80000002028820 */ /* 0x000fe20000400000 */
[----:B------:R-:W-:-:S06]  /*0730*/  @!P0 FMUL R27, R27, 16777216 ;  /* 0x4b8000001b1b8820 */ /* 0x000fcc0000400000 */
[----:B------:R-:W1:Y:S01]  /*0740*/  MUFU.RCP R27, R27 ;  /* 0x0000001b001b7308 */ /* 0x000e620000001000 */
[----:B0-----:R-:W-:Y:S02]  /*0750*/  LOP3.LUT R18, R4, 0x1fc, RZ, 0xc0, !PT ;  /* 0x000001fc04127812 */ /* 0x001fe400078ec0ff */
[----:B------:R-:W-:Y:S02]  /*0760*/  LEA R16, P3, R30, UR6, 0x2 ;  /* 0x000000061e107c11 */ /* 0x000fe4000f8610ff */
[----:B------:R-:W-:Y:S02]  /*0770*/  LEA R14, P4, R28, UR6, 0x2 ;  /* 0x000000061c0e7c11 */ /* 0x000fe4000f8810ff */
[----:B------:R-:W-:Y:S01]  /*0780*/  LEA.HI.X R17, R30, UR7, R9, 0x2, P3 ;  /* 0x000000071e117c11 */ /* 0x000fe200098f1409 */
[----:B------:R-:W-:Y:S01]  /*0790*/  IMAD R9, R18, 0x8, R13 ;  /* 0x0000000812097824 */ /* 0x000fe200078e020d */
[----:B------:R-:W-:Y:S01]  /*07a0*/  MOV R4, R20 ;  /* 0x0000001400047202 */ /* 0x000fe20000000f00 */
[----:B-1----:R-:W-:Y:S01]  /*07b0*/  FMUL R27, R27, R2 ;  /* 0x000000021b1b7220 */ /* 0x002fe20000400000 */
[----:B------:R-:W-:Y:S01]  /*07c0*/  LEA.HI.X R15, R28, UR7, R3, 0x2, P4 ;  /* 0x000000071c0f7c11 */ /* 0x000fe2000a0f1403 */
[----:B------:R-:W-:Y:S01]  /*07d0*/  IMAD R0, R18, -0x4, R9 ;  /* 0xfffffffc12007824 */ /* 0x000fe200078e0209 */
[----:B------:R-:W-:Y:S01]  /*07e0*/  LOP3.LUT R2, R8, 0x7f, RZ, 0xc0, !PT ;  /* 0x0000007f08027812 */ /* 0x000fe200078ec0ff */
[----:B------:R0:W-:Y:S01]  /*07f0*/  STS.128 [R9], R4 ;  /* 0x0000000409007388 */ /* 0x0001e20000000c00 */
[C---:B------:R-:W-:Y:S01]  /*0800*/  FMUL R12, R27.reuse, R12 ;  /* 0x0000000c1b0c7220 */ /* 0x040fe20000400000 */
[C---:B------:R-:W-:Y:S01]  /*0810*/  FMUL R3, R27.reuse, R24 ;  /* 0x000000181b037220 */ /* 0x040fe20000400000 */
[C---:B------:R-:W-:Y:S01]  /*0820*/  FMUL R11, R27.reuse, R11 ;  /* 0x0000000b1b0b7220 */ /* 0x040fe20000400000 */
[----:B------:R-:W-:Y:S01]  /*0830*/  FMUL R27, R27, R10 ;  /* 0x0000000a1b1b7220 */ /* 0x000fe20000400000 */
[C-C-:B------:R-:W-:Y:S01]  /*0840*/  FFMA R12, R25.reuse, R12, R22.reuse ;  /* 0x0000000c190c7223 */ /* 0x140fe20000000016 */
[C-C-:B------:R-:W-:Y:S01]  /*0850*/  FFMA R8, R25.reuse, R3, R22.reuse ;  /* 0x0000000319087223 */ /* 0x140fe20000000016 */
[C-C-:B------:R-:W-:Y:S01]  /*0860*/  FFMA R11, R25.reuse, R11, R22.reuse ;  /* 0x0000000b190b7223 */ /* 0x140fe20000000016 */
[----:B------:R-:W-:-:S02]  /*0870*/  FFMA R27, R25, R27, R22 ;  /* 0x0000001b191b7223 */ /* 0x000fc40000000016 */
[----:B------:R-:W-:Y:S02]  /*0880*/  FSETP.GEU.AND P2, PT, R12, RZ, PT ;  /* 0x000000ff0c00720b */ /* 0x000fe40003f4e000 */
[----:B------:R-:W-:Y:S02]  /*0890*/  FSETP.GEU.AND P0, PT, R8, RZ, PT ;  /* 0x000000ff0800720b */ /* 0x000fe40003f0e000 */
[----:B------:R-:W-:Y:S01]  /*08a0*/  FSETP.GEU.AND P3, PT, R11, RZ, PT ;  /* 0x000000ff0b00720b */ /* 0x000fe20003f6e000 */
[----:B0-----:R-:W-:Y:S01]  /*08b0*/  IMAD.MOV.U32 R4, RZ, RZ, R16 ;  /* 0x000000ffff047224 */ /* 0x001fe200078e0010 */
[----:B------:R-:W-:Y:S01]  /*08c0*/  FSETP.GEU.AND P1, PT, R27, RZ, PT ;  /* 0x000000ff1b00720b */ /* 0x000fe20003f2e000 */
[----:B------:R-:W-:Y:S02]  /*08d0*/  IMAD.MOV.U32 R5, RZ, RZ, R17 ;  /* 0x000000ffff057224 */ /* 0x000fe400078e0011 */
[----:B------:R-:W-:Y:S02]  /*08e0*/  IMAD.MOV.U32 R6, RZ, RZ, R14 ;  /* 0x000000ffff067224 */ /* 0x000fe400078e000e */
[----:B------:R-:W-:-:S02]  /*08f0*/  IMAD.MOV.U32 R7, RZ, RZ, R15 ;  /* 0x000000ffff077224 */ /* 0x000fc400078e000f */
[----:B------:R-:W-:-:S03]  /*0900*/  IMAD R15, R2, 0x8, R13 ;  /* 0x00000008020f7824 */ /* 0x000fc600078e020d */
[----:B------:R0:W-:Y:S01]  /*0910*/  STS.128 [R9+0x10], R4 ;  /* 0x0000100409007388 */ /* 0x0001e20000000c00 */
[----:B------:R-:W-:Y:S01]  /*0920*/  IMAD R14, R2, -0x4, R15 ;  /* 0xfffffffc020e7824 */ /* 0x000fe200078e020f */
[----:B------:R-:W-:Y:S01]  /*0930*/  BAR.SYNC.DEFER_BLOCKING 0x0 ;  /* 0x0000000000007b1d */ /* 0x000fe20000010000 */
[----:B0-----:R-:W-:Y:S02]  /*0940*/  SEL R7, R8, RZ, P0 ;  /* 0x000000ff08077207 */ /* 0x001fe40000000000 */
[----:B------:R-:W-:Y:S02]  /*0950*/  SEL R5, R12, RZ, P2 ;  /* 0x000000ff0c057207 */ /* 0x000fe40001000000 */
[----:B------:R-:W-:Y:S02]  /*0960*/  SEL R4, R11, RZ, P3 ;  /* 0x000000ff0b047207 */ /* 0x000fe40001800000 */
[----:B------:R-:W-:Y:S01]  /*0970*/  SEL R6, R27, RZ, P1 ;  /* 0x000000ff1b067207 */ /* 0x000fe20000800000 */
[----:B------:R-:W-:Y:S04]  /*0980*/  LDS.64 R2, [R15] ;  /* 0x000000000f027984 */ /* 0x000fe80000000a00 */
[----:B------:R-:W-:Y:S04]  /*0990*/  LDS.64 R8, [R15+0x400] ;  /* 0x000400000f087984 */ /* 0x000fe80000000a00 */
[----:B------:R-:W-:Y:S04]  /*09a0*/  LDS.64 R10, [R15+0x800] ;  /* 0x000800000f0a7984 */ /* 0x000fe80000000a00 */
[----:B------:R-:W-:Y:S01]  /*09b0*/  LDS.64 R12, [R15+0xc00] ;  /* 0x000c00000f0c7984 */ /* 0x000fe20000000a00 */
[----:B------:R-:W-:Y:S06]  /*09c0*/  BAR.SYNC.DEFER_BLOCKING 0x0 ;  /* 0x0000000000007b1d */ /* 0x000fec0000010000 */
[----:B------:R-:W-:Y:S02]  /*09d0*/  STS.128 [R0], R4 ;  /* 0x0000000400007388 */ /* 0x000fe40000000c00 */
[----:B------:R-:W-:Y:S06]  /*09e0*/  BAR.SYNC.DEFER_BLOCKING 0x0 ;  /* 0x0000000000007b1d */ /* 0x000fec0000010000 */
[----:B------:R-:W0:Y:S04]  /*09f0*/  LDS R17, [R14] ;  /* 0x000000000e117984 */ /* 0x000e280000000800 */
[----:B------:R-:W1:Y:S04]  /*0a00*/  LDS R19, [R14+0x200] ;  /* 0x000200000e137984 */ /* 0x000e680000000800 */
[----:B------:R-:W2:Y:S04]  /*0a10*/  LDS R21, [R14+0x400] ;  /* 0x000400000e157984 */ /* 0x000ea80000000800 */
[----:B------:R-:W3:Y:S04]  /*0a20*/  LDS R23, [R14+0x600] ;  /* 0x000600000e177984 */ /* 0x000ee80000000800 */
[----:B0-----:R-:W-:Y:S04]  /*0a30*/  STG.E desc[UR4][R2.64], R17 ;  /* 0x0000001102007986 */ /* 0x001fe8000c101904 */
[----:B-1----:R-:W-:Y:S04]  /*0a40*/  STG.E desc[UR4][R8.64], R19 ;  /* 0x0000001308007986 */ /* 0x002fe8000c101904 */
[----:B--2---:R-:W-:Y:S04]  /*0a50*/  STG.E desc[UR4][R10.64], R21 ;  /* 0x000000150a007986 */ /* 0x004fe8000c101904 */
[----:B---3--:R-:W-:Y:S01]  /*0a60*/  STG.E desc[UR4][R12.64], R23 ;  /* 0x000000170c007986 */ /* 0x008fe2000c101904 */
[----:B------:R-:W-:Y:S05]  /*0a70*/  EXIT ;  /* 0x000000000000794d */ /* 0x000fea0003800000 */
.L_x_1:
[----:B------:R-:W-:-:S00]  /*0a80*/  BRA `(.L_x_1) ;  /* 0xfffffffc00fc7947 */ /* 0x000fc0000383ffff */
[----:B------:R-:W-:-:S00]  /*0a90*/  NOP ;  /* 0x0000000000007918 */ /* 0x000fc00000000000 */
        /* <DEDUP_REMOVED lines=14> */
.L_x_2:


//--------------------- .nv.global.init           --------------------------
	.section	.nv.global.init,"aw",@progbits
.nv.global.init:
	.type		assertFunc_0,@object
	.size		assertFunc_0,(_$_str - assertFunc_0)
assertFunc_0:
        /*0000*/ 	.byte	0x75, 0x6e, 0x6b, 0x6e, 0x6f, 0x77, 0x6e, 0x00
	.type		_$_str,@object
	.size		_$_str,(_$_str_$_2 - _$_str)
_$_str:
        /*0008*/ 	.byte	0x5f, 0x5f, 0x43, 0x55, 0x44, 0x41, 0x5f, 0x46, 0x54, 0x5a, 0x00
	.type		_$_str_$_2,@object
	.size		_$_str_$_2,(assertMessage_0 - _$_str_$_2)
_$_str_$_2:
        /*0013*/ 	.byte	0x5f, 0x5f, 0x43, 0x55, 0x44, 0x41, 0x5f, 0x50, 0x52, 0x45, 0x43, 0x5f, 0x53, 0x51, 0x52, 0x54
        /*0023*/ 	.byte	0x00
	.type		assertMessage_0,@object
	.size		assertMessage_0,(assertFile_0 - assertMessage_0)
assertMessage_0:
        /*0024*/ 	.byte	0x69, 0x6e, 0x64, 0x65, 0x78, 0x20, 0x6f, 0x75, 0x74, 0x20, 0x6f, 0x66, 0x20, 0x62, 0x6f, 0x75
        /*0034*/ 	.byte	0x6e, 0x64, 0x73, 0x3a, 0x20, 0x30, 0x20, 0x3c, 0x3d, 0x20, 0x74, 0x6d, 0x70, 0x39, 0x20, 0x3c
        /*0044*/ 	.byte	0x20, 0x32, 0x36, 0x32, 0x31, 0x34, 0x34, 0x00
	.type		assertFile_0,@object
	.size		assertFile_0,(.L_1 - assertFile_0)
assertFile_0:
        /*004c*/ 	.byte	0x69, 0x6e, 0x64, 0x75, 0x63, 0x74, 0x6f, 0x72, 0x5f, 0x63, 0x61, 0x63, 0x68, 0x65, 0x2f, 0x68
        /*005c*/ 	.byte	0x37, 0x2f, 0x63, 0x68, 0x37, 0x67, 0x79, 0x64, 0x68, 0x65, 0x6c, 0x6e, 0x34, 0x6c, 0x6f, 0x6a
        /*006c*/ 	.byte	0x6a, 0x63, 0x78, 0x6e, 0x65, 0x34, 0x37, 0x66, 0x70, 0x71, 0x6f, 0x78, 0x76, 0x7a, 0x33, 0x62
        /*007c*/ 	.byte	0x79, 0x72, 0x6f, 0x7a, 0x78, 0x76, 0x6b, 0x6e, 0x67, 0x35, 0x6f, 0x63, 0x78, 0x67, 0x65, 0x6e
        /*008c*/ 	.byte	0x6c, 0x71, 0x35, 0x37, 0x61, 0x6c, 0x2e, 0x70, 0x79, 0x00
.L_1:


//--------------------- .nv.shared.triton_poi_fused_convolution_max_unpool2d_14 --------------------------
	.section	.nv.shared.triton_poi_fused_convolution_max_unpool2d_14,"aw",@nobits
	.sectionflags	@""
	.align	16
	.zero		1024


//--------------------- .nv.constant0.triton_poi_fused_convolution_max_unpool2d_14 --------------------------
	.section	.nv.constant0.triton_poi_fused_convolution_max_unpool2d_14,"a",@progbits
	.sectionflags	@""
	.align	4
.nv.constant0.triton_poi_fused_convolution_max_unpool2d_14:
	.zero		596


//--------------------- SYMBOLS --------------------------

	.type		__assertfail,@function
